	.headerflags	@"EF_CUDA_TEXMODE_UNIFIED EF_CUDA_64BIT_ADDRESS EF_CUDA_ACCELERATORS EF_CUDA_SM90 EF_CUDA_VIRTUAL_SM(EF_CUDA_SM90)"
	.elftype	@"ET_EXEC"


//--------------------- .nv.info                  --------------------------
	.section	.nv.info,"",@"SHT_CUDA_INFO"
	.align	4


	//----- nvinfo : EIATTR_REGCOUNT
	.align		4
        /*0000*/ 	.byte	0x04, 0x2f
        /*0002*/ 	.short	(.L_1 - .L_0)
	.align		4
.L_0:
        /*0004*/ 	.word	index@(triton_per_fused_mv_18)
        /*0008*/ 	.word	0x00000014


	//----- nvinfo : EIATTR_MIN_STACK_SIZE
	.align		4
.L_1:
        /*000c*/ 	.byte	0x04, 0x12
        /*000e*/ 	.short	(.L_3 - .L_2)
	.align		4
.L_2:
        /*0010*/ 	.word	index@(triton_per_fused_mv_18)
        /*0014*/ 	.word	0x00000000


	//----- nvinfo : EIATTR_FRAME_SIZE
	.align		4
.L_3:
        /*0018*/ 	.byte	0x04, 0x11
        /*001a*/ 	.short	(.L_5 - .L_4)
	.align		4
.L_4:
        /*001c*/ 	.word	index@(triton_per_fused_mv_18)
        /*0020*/ 	.word	0x00000000


	//----- nvinfo : EIATTR_MIN_STACK_SIZE
	.align		4
.L_5:
        /*0024*/ 	.byte	0x04, 0x12
        /*0026*/ 	.short	(.L_7 - .L_6)
	.align		4
.L_6:
        /*0028*/ 	.word	index@(triton_per_fused_mv_18)
        /*002c*/ 	.word	0x00000000
.L_7:


//--------------------- .nv.info.triton_per_fused_mv_18 --------------------------
	.section	.nv.info.triton_per_fused_mv_18,"",@"SHT_CUDA_INFO"
	.sectionflags	@""
	.align	4


	//----- nvinfo : EIATTR_CUDA_API_VERSION
	.align		4
        /*0000*/ 	.byte	0x04, 0x37
        /*0002*/ 	.short	(.L_9 - .L_8)
.L_8:
        /*0004*/ 	.word	0x0000007c


	//----- nvinfo : EIATTR_KPARAM_INFO
	.align		4
.L_9:
        /*0008*/ 	.byte	0x04, 0x17
        /*000a*/ 	.short	(.L_11 - .L_10)
.L_10:
        /*000c*/ 	.word	0x00000000
        /*0010*/ 	.short	0x0003
        /*0012*/ 	.short	0x0014
        /*0014*/ 	.byte	0x00, 0xf0, 0x11, 0x00


	//----- nvinfo : EIATTR_KPARAM_INFO
	.align		4
.L_11:
        /*0018*/ 	.byte	0x04, 0x17
        /*001a*/ 	.short	(.L_13 - .L_12)
.L_12:
        /*001c*/ 	.word	0x00000000
        /*0020*/ 	.short	0x0002
        /*0022*/ 	.short	0x0010
        /*0024*/ 	.byte	0x00, 0xf0, 0x11, 0x00


	//----- nvinfo : EIATTR_KPARAM_INFO
	.align		4
.L_13:
        /*0028*/ 	.byte	0x04, 0x17
        /*002a*/ 	.short	(.L_15 - .L_14)
.L_14:
        /*002c*/ 	.word	0x00000000
        /*0030*/ 	.short	0x0001
        /*0032*/ 	.short	0x0008
        /*0034*/ 	.byte	0x00, 0xf4, 0x21, 0x00


	//----- nvinfo : EIATTR_KPARAM_INFO
	.align		4
.L_15:
        /*0038*/ 	.byte	0x04, 0x17
        /*003a*/ 	.short	(.L_17 - .L_16)
.L_16:
        /*003c*/ 	.word	0x00000000
        /*0040*/ 	.short	0x0000
        /*0042*/ 	.short	0x0000
        /*0044*/ 	.byte	0x00, 0xf4, 0x21, 0x00


	//----- nvinfo : EIATTR_SPARSE_MMA_MASK
	.align		4
.L_17:
        /*0048*/ 	.byte	0x03, 0x50
        /*004a*/ 	.short	0x0000


	//----- nvinfo : EIATTR_MAXREG_COUNT
	.align		4
        /*004c*/ 	.byte	0x03, 0x1b
        /*004e*/ 	.short	0x00ff


	//----- nvinfo : EIATTR_COOP_GROUP_MASK_REGIDS
	.align		4
        /*0050*/ 	.byte	0x04, 0x29
        /*0052*/ 	.short	(.L_19 - .L_18)


	//   ....[0]....
.L_18:
        /*0054*/ 	.word	0xffffffff


	//   ....[1]....
        /*0058*/ 	.word	0xffffffff


	//   ....[2]....
        /*005c*/ 	.word	0xffffffff


	//   ....[3]....
        /*0060*/ 	.word	0xffffffff


	//   ....[4]....
        /*0064*/ 	.word	0xffffffff


	//   ....[5]....
        /*0068*/ 	.word	0xffffffff


	//   ....[6]....
        /*006c*/ 	.word	0xffffffff


	//   ....[7]....
        /*0070*/ 	.word	0xffffffff


	//   ....[8]....
        /*0074*/ 	.word	0xffffffff


	//   ....[9]....
        /*0078*/ 	.word	0xffffffff


	//   ....[10]....
        /*007c*/ 	.word	0xffffffff


	//   ....[11]....
        /*0080*/ 	.word	0xffffffff


	//   ....[12]....
        /*0084*/ 	.word	0xffffffff


	//   ....[13]....
        /*0088*/ 	.word	0xffffffff


	//   ....[14]....
        /*008c*/ 	.word	0xffffffff


	//   ....[15]....
        /*0090*/ 	.word	0xffffffff


	//----- nvinfo : EIATTR_COOP_GROUP_INSTR_OFFSETS
	.align		4
.L_19:
        /*0094*/ 	.byte	0x04, 0x28
        /*0096*/ 	.short	(.L_21 - .L_20)


	//   ....[0]....
.L_20:
        /*0098*/ 	.word	0x000002d0


	//   ....[1]....
        /*009c*/ 	.word	0x000002e0


	//   ....[2]....
        /*00a0*/ 	.word	0x000002f0


	//   ....[3]....
        /*00a4*/ 	.word	0x00000300


	//   ....[4]....
        /*00a8*/ 	.word	0x00000350


	//   ....[5]....
        /*00ac*/ 	.word	0x00000360


	//   ....[6]....
        /*00b0*/ 	.word	0x00000370


	//   ....[7]....
        /*00b4*/ 	.word	0x00000380


	//   ....[8]....
        /*00b8*/ 	.word	0x000003d0


	//   ....[9]....
        /*00bc*/ 	.word	0x000003e0


	//   ....[10]....
        /*00c0*/ 	.word	0x000003f0


	//   ....[11]....
        /*00c4*/ 	.word	0x00000400


	//   ....[12]....
        /*00c8*/ 	.word	0x00000450


	//   ....[13]....
        /*00cc*/ 	.word	0x00000460


	//   ....[14]....
        /*00d0*/ 	.word	0x00000470


	//   ....[15]....
        /*00d4*/ 	.word	0x00000480


	//----- nvinfo : EIATTR_EXIT_INSTR_OFFSETS
	.align		4
.L_21:
        /*00d8*/ 	.byte	0x04, 0x1c
        /*00da*/ 	.short	(.L_23 - .L_22)


	//   ....[0]....
.L_22:
        /*00dc*/ 	.word	0x00000560


	//   ....[1]....
        /*00e0*/ 	.word	0x000005b0


	//----- nvinfo : EIATTR_REQNTID
	.align		4
.L_23:
        /*00e4*/ 	.byte	0x04, 0x10
        /*00e6*/ 	.short	(.L_25 - .L_24)
.L_24:
        /*00e8*/ 	.word	0x00000080
        /*00ec*/ 	.word	0x00000001
        /*00f0*/ 	.word	0x00000001


	//----- nvinfo : EIATTR_CBANK_PARAM_SIZE
	.align		4
.L_25:
        /*00f4*/ 	.byte	0x03, 0x19
        /*00f6*/ 	.short	0x0018


	//----- nvinfo : EIATTR_PARAM_CBANK
	.align		4
        /*00f8*/ 	.byte	0x04, 0x0a
        /*00fa*/ 	.short	(.L_27 - .L_26)
	.align		4
.L_26:
        /*00fc*/ 	.word	index@(.nv.constant0.triton_per_fused_mv_18)
        /*0100*/ 	.short	0x0210
        /*0102*/ 	.short	0x0018


	//----- nvinfo : EIATTR_SW_WAR
	.align		4
.L_27:
        /*0104*/ 	.byte	0x04, 0x36
        /*0106*/ 	.short	(.L_29 - .L_28)
.L_28:
        /*0108*/ 	.word	0x00000008
.L_29:


//--------------------- .nv.callgraph             --------------------------
	.section	.nv.callgraph,"",@"SHT_CUDA_CALLGRAPH"
	.align	4
	.sectionentsize	8
	.align		4
        /*0000*/ 	.word	0x00000000
	.align		4
        /*0004*/ 	.word	0xffffffff
	.align		4
        /*0008*/ 	.word	0x00000000
	.align		4
        /*000c*/ 	.word	0xfffffffe
	.align		4
        /*0010*/ 	.word	0x00000000
	.align		4
        /*0014*/ 	.word	0xfffffffd
	.align		4
        /*0018*/ 	.word	0x00000000
	.align		4
        /*001c*/ 	.word	0xfffffffc


//--------------------- .text.triton_per_fused_mv_18 --------------------------
	.section	.text.triton_per_fused_mv_18,"ax",@progbits
	.sectionflags	@"SHF_BARRIERS=1"
	.align	128
        .global         triton_per_fused_mv_18
        .type           triton_per_fused_mv_18,@function
        .size           triton_per_fused_mv_18,(.L_x_1 - triton_per_fused_mv_18)
        .other          triton_per_fused_mv_18,@"STO_CUDA_ENTRY STV_DEFAULT"
triton_per_fused_mv_18:
.text.triton_per_fused_mv_18:
[----:B------:R-:W0:Y:S02]  /*0000*/  LDC R1, c[0x0][0x28] ;  /* 0x00000a00ff017b82 */ /* 0x000e240000000800 */
[----:B------:R-:W1:Y:S01]  /*0010*/  S2R R4, SR_TID.X ;  /* 0x0000000000047919 */ /* 0x000e620000002100 */
[----:B------:R-:W2:Y:S01]  /*0020*/  LDC.64 R2, c[0x0][0x210] ;  /* 0x00008400ff027b82 */ /* 0x000ea20000000a00 */
[----:B------:R-:W-:Y:S01]  /*0030*/  ULDC.64 UR6, c[0x0][0x208] ;  /* 0x0000820000067ab9 */ /* 0x000fe20000000a00 */
[----:B------:R-:W3:Y:S01]  /*0040*/  S2R R5, SR_CTAID.X ;  /* 0x0000000000057919 */ /* 0x000ee20000002500 */
[----:B-1----:R-:W-:Y:S02]  /*0050*/  SHF.R.U32.HI R0, RZ, 0x4, R4 ;  /* 0x00000004ff007819 */ /* 0x002fe40000011604 */
[----:B------:R-:W-:Y:S01]  /*0060*/  LOP3.LUT R6, R4, 0xf, RZ, 0xc0, !PT ;  /* 0x0000000f04067812 */ /* 0x000fe200078ec0ff */
[----:B---3--:R-:W-:Y:S01]  /*0070*/  IMAD.SHL.U32 R5, R5, 0x20, RZ ;  /* 0x0000002005057824 */ /* 0x008fe200078e00ff */
[----:B------:R-:W-:Y:S02]  /*0080*/  SGXT.U32 R0, R0, 0x3 ;  /* 0x000000030000781a */ /* 0x000fe40000000000 */
[----:B------:R-:W-:-:S02]  /*0090*/  ISETP.GE.U32.AND P0, PT, R6, 0x9, PT ;  /* 0x000000090600780c */ /* 0x000fc40003f06070 */
[----:B------:R-:W-:Y:S02]  /*00a0*/  LOP3.LUT R7, R5, R0, RZ, 0xfc, !PT ;  /* 0x0000000005077212 */ /* 0x000fe400078efcff */
[----:B------:R-:W-:Y:S02]  /*00b0*/  LOP3.LUT R9, R5, 0x8, R0, 0xfe, !PT ;  /* 0x0000000805097812 */ /* 0x000fe400078efe00 */
[----:B------:R-:W-:Y:S02]  /*00c0*/  LOP3.LUT R11, R5, 0x10, R0, 0xfe, !PT ;  /* 0x00000010050b7812 */ /* 0x000fe400078efe00 */
[----:B------:R-:W-:Y:S02]  /*00d0*/  LOP3.LUT R13, R5, 0x18, R0, 0xfe, !PT ;  /* 0x00000018050d7812 */ /* 0x000fe400078efe00 */
[C---:B------:R-:W-:Y:S01]  /*00e0*/  ISETP.LT.AND P1, PT, R7.reuse, 0x100, !P0 ;  /* 0x000001000700780c */ /* 0x040fe20004721270 */
[--C-:B------:R-:W-:Y:S01]  /*00f0*/  IMAD R7, R7, 0x9, R6.reuse ;  /* 0x0000000907077824 */ /* 0x100fe200078e0206 */
[C---:B------:R-:W-:Y:S01]  /*0100*/  ISETP.LT.AND P2, PT, R9.reuse, 0x100, !P0 ;  /* 0x000001000900780c */ /* 0x040fe20004741270 */
[--C-:B------:R-:W-:Y:S01]  /*0110*/  IMAD R9, R9, 0x9, R6.reuse ;  /* 0x0000000909097824 */ /* 0x100fe200078e0206 */
[C---:B------:R-:W-:Y:S01]  /*0120*/  ISETP.LT.AND P3, PT, R11.reuse, 0x100, !P0 ;  /* 0x000001000b00780c */ /* 0x040fe20004761270 */
[--C-:B------:R-:W-:Y:S01]  /*0130*/  IMAD R11, R11, 0x9, R6.reuse ;  /* 0x000000090b0b7824 */ /* 0x100fe200078e0206 */
[C---:B------:R-:W-:Y:S01]  /*0140*/  ISETP.LT.AND P0, PT, R13.reuse, 0x100, !P0 ;  /* 0x000001000d00780c */ /* 0x040fe20004701270 */
[----:B------:R-:W-:Y:S01]  /*0150*/  IMAD R15, R13, 0x9, R6 ;  /* 0x000000090d0f7824 */ /* 0x000fe200078e0206 */
[----:B------:R-:W-:Y:S01]  /*0160*/  CS2R R12, SRZ ;  /* 0x00000000000c7805 */ /* 0x000fe2000001ff00 */
[----:B--2---:R-:W-:-:S04]  /*0170*/  IMAD.WIDE R6, R7, 0x4, R2 ;  /* 0x0000000407067825 */ /* 0x004fc800078e0202 */
[--C-:B------:R-:W-:Y:S01]  /*0180*/  IMAD.WIDE R8, R9, 0x4, R2.reuse ;  /* 0x0000000409087825 */ /* 0x100fe200078e0202 */
[----:B------:R-:W2:Y:S03]  /*0190*/  @P1 LDG.E R12, desc[UR6][R6.64] ;  /* 0x00000006060c1981 */ /* 0x000ea6000c1e1900 */
[--C-:B------:R-:W-:Y:S01]  /*01a0*/  IMAD.WIDE R10, R11, 0x4, R2.reuse ;  /* 0x000000040b0a7825 */ /* 0x100fe200078e0202 */
[----:B------:R-:W3:Y:S03]  /*01b0*/  @P2 LDG.E R13, desc[UR6][R8.64] ;  /* 0x00000006080d2981 */ /* 0x000ee6000c1e1900 */
[----:B------:R-:W-:Y:S01]  /*01c0*/  IMAD.WIDE R2, R15, 0x4, R2 ;  /* 0x000000040f027825 */ /* 0x000fe200078e0202 */
[----:B------:R-:W-:-:S06]  /*01d0*/  CS2R R14, SRZ ;  /* 0x00000000000e7805 */ /* 0x000fcc000001ff00 */
[----:B------:R-:W4:Y:S04]  /*01e0*/  @P3 LDG.E R14, desc[UR6][R10.64] ;  /* 0x000000060a0e3981 */ /* 0x000f28000c1e1900 */
[----:B------:R-:W5:Y:S01]  /*01f0*/  @P0 LDG.E R15, desc[UR6][R2.64] ;  /* 0x00000006020f0981 */ /* 0x000f62000c1e1900 */
[----:B------:R-:W1:Y:S01]  /*0200*/  S2UR UR5, SR_CgaCtaId ;  /* 0x00000000000579c3 */ /* 0x000e620000008800 */
[----:B------:R-:W-:Y:S01]  /*0210*/  UMOV UR4, 0x400 ;  /* 0x0000040000047882 */ /* 0x000fe20000000000 */
[----:B------:R-:W-:Y:S01]  /*0220*/  LOP3.LUT R5, R5, 0x1f, R4, 0xf8, !PT ;  /* 0x0000001f05057812 */ /* 0x000fe200078ef804 */
[----:B-1----:R-:W-:-:S06]  /*0230*/  UPRMT UR4, UR5, 0x654, UR4 ;  /* 0x0000065405047896 */ /* 0x002fcc0008000004 */
[----:B------:R-:W-:Y:S02]  /*0240*/  LEA R0, R0, UR4, 0x2 ;  /* 0x0000000400007c11 */ /* 0x000fe4000f8e10ff */
[----:B--2---:R-:W-:Y:S02]  /*0250*/  SEL R12, R12, RZ, P1 ;  /* 0x000000ff0c0c7207 */ /* 0x004fe40000800000 */
[----:B---3--:R-:W-:Y:S02]  /*0260*/  SEL R13, R13, RZ, P2 ;  /* 0x000000ff0d0d7207 */ /* 0x008fe40001000000 */
[----:B------:R-:W-:Y:S02]  /*0270*/  FSEL R12, R12, RZ, P1 ;  /* 0x000000ff0c0c7208 */ /* 0x000fe40000800000 */
[----:B------:R-:W-:Y:S02]  /*0280*/  FSEL R13, R13, RZ, P2 ;  /* 0x000000ff0d0d7208 */ /* 0x000fe40001000000 */
[----:B----4-:R-:W-:-:S02]  /*0290*/  SEL R14, R14, RZ, P3 ;  /* 0x000000ff0e0e7207 */ /* 0x010fc40001800000 */
[----:B-----5:R-:W-:Y:S02]  /*02a0*/  SEL R15, R15, RZ, P0 ;  /* 0x000000ff0f0f7207 */ /* 0x020fe40000000000 */
[----:B------:R-:W-:Y:S02]  /*02b0*/  FSEL R6, R14, RZ, P3 ;  /* 0x000000ff0e067208 */ /* 0x000fe40001800000 */
[----:B------:R-:W-:Y:S01]  /*02c0*/  FSEL R15, R15, RZ, P0 ;  /* 0x000000ff0f0f7208 */ /* 0x000fe20000000000 */
[----:B------:R-:W1:Y:S04]  /*02d0*/  SHFL.BFLY PT, R7, R12, 0x8, 0x1f ;  /* 0x0d001f000c077f89 */ /* 0x000e6800000e0000 */
[----:B------:R-:W2:Y:S04]  /*02e0*/  SHFL.BFLY PT, R8, R13, 0x8, 0x1f ;  /* 0x0d001f000d087f89 */ /* 0x000ea800000e0000 */
[----:B------:R-:W3:Y:S04]  /*02f0*/  SHFL.BFLY PT, R3, R6, 0x8, 0x1f ;  /* 0x0d001f0006037f89 */ /* 0x000ee800000e0000 */
[----:B------:R-:W4:Y:S01]  /*0300*/  SHFL.BFLY PT, R14, R15, 0x8, 0x1f ;  /* 0x0d001f000f0e7f89 */ /* 0x000f2200000e0000 */
[----:B-1----:R-:W-:Y:S01]  /*0310*/  FADD R7, R12, R7 ;  /* 0x000000070c077221 */ /* 0x002fe20000000000 */
[----:B--2---:R-:W-:Y:S01]  /*0320*/  FADD R8, R13, R8 ;  /* 0x000000080d087221 */ /* 0x004fe20000000000 */
[----:B---3--:R-:W-:Y:S01]  /*0330*/  FADD R10, R6, R3 ;  /* 0x00000003060a7221 */ /* 0x008fe20000000000 */
[----:B----4-:R-:W-:-:S02]  /*0340*/  FADD R14, R15, R14 ;  /* 0x0000000e0f0e7221 */ /* 0x010fc40000000000 */
        /* <DEDUP_REMOVED lines=24> */
[----:B------:R1:W-:Y:S04]  /*04d0*/  STS [R0], R6 ;  /* 0x0000000600007388 */ /* 0x0003e80000000800 */
[----:B------:R1:W-:Y:S04]  /*04e0*/  STS [R0+0x20], R2 ;  /* 0x0000200200007388 */ /* 0x0003e80000000800 */
[----:B------:R1:W-:Y:S04]  /*04f0*/  STS [R0+0x40], R13 ;  /* 0x0000400d00007388 */ /* 0x0003e80000000800 */
[----:B------:R1:W-:Y:S01]  /*0500*/  STS [R0+0x60], R9 ;  /* 0x0000600900007388 */ /* 0x0003e20000000800 */
[----:B------:R-:W-:Y:S01]  /*0510*/  BAR.SYNC.DEFER_BLOCKING 0x0 ;  /* 0x0000000000007b1d */ /* 0x000fe20000010000 */
[----:B------:R-:W-:-:S04]  /*0520*/  LOP3.LUT P0, RZ, R4, 0x60, RZ, 0xc0, !PT ;  /* 0x0000006004ff7812 */ /* 0x000fc8000780c0ff */
[----:B------:R-:W-:Y:S02]  /*0530*/  ISETP.LT.AND P0, PT, R5, 0x100, !P0 ;  /* 0x000001000500780c */ /* 0x000fe40004701270 */
[----:B------:R-:W-:-:S04]  /*0540*/  LOP3.LUT R4, R4, 0x1f, RZ, 0xc0, !PT ;  /* 0x0000001f04047812 */ /* 0x000fc800078ec0ff */
[----:B------:R-:W-:-:S07]  /*0550*/  LEA R4, R4, UR4, 0x2 ;  /* 0x0000000404047c11 */ /* 0x000fce000f8e10ff */
[----:B-1----:R-:W-:Y:S05]  /*0560*/  @!P0 EXIT ;  /* 0x000000000000894d */ /* 0x002fea0003800000 */
[----:B------:R-:W0:Y:S01]  /*0570*/  LDS R7, [R4] ;  /* 0x0000000004077984 */ /* 0x000e220000000800 */
[----:B------:R-:W1:Y:S02]  /*0580*/  LDC.64 R2, c[0x0][0x218] ;  /* 0x00008600ff027b82 */ /* 0x000e640000000a00 */
[----:B-1----:R-:W-:-:S05]  /*0590*/  IMAD.WIDE R2, R5, 0x4, R2 ;  /* 0x0000000405027825 */ /* 0x002fca00078e0202 */
[----:B0-----:R-:W-:Y:S01]  /*05a0*/  STG.E desc[UR6][R2.64], R7 ;  /* 0x0000000702007986 */ /* 0x001fe2000c101906 */
[----:B------:R-:W-:Y:S05]  /*05b0*/  EXIT ;  /* 0x000000000000794d */ /* 0x000fea0003800000 */
.L_x_0:
[----:B------:R-:W-:-:S00]  /*05c0*/  BRA `(.L_x_0) ;  /* 0xfffffffc00fc7947 */ /* 0x000fc0000383ffff */
[----:B------:R-:W-:-:S00]  /*05d0*/  NOP ;  /* 0x0000000000007918 */ /* 0x000fc00000000000 */
        /* <DEDUP_REMOVED lines=10> */
.L_x_1:


//--------------------- .nv.shared.triton_per_fused_mv_18 --------------------------
	.section	.nv.shared.triton_per_fused_mv_18,"aw",@nobits
	.sectionflags	@""
	.align	16
	.zero		1024


//--------------------- .nv.constant0.triton_per_fused_mv_18 --------------------------
	.section	.nv.constant0.triton_per_fused_mv_18,"a",@progbits
	.sectionflags	@""
	.align	4
.nv.constant0.triton_per_fused_mv_18:
	.zero		552
